//
// Generated by NVIDIA NVVM Compiler
//
// Compiler Build ID: CL-36424714
// Cuda compilation tools, release 13.0, V13.0.88
// Based on NVVM 20.0.0
//

.version 9.0
.target sm_100
.address_size 64

	// .globl	_Z13bubbleSortGPUPii

.visible .entry _Z13bubbleSortGPUPii(
	.param .u64 .ptr .align 1 _Z13bubbleSortGPUPii_param_0,
	.param .u32 _Z13bubbleSortGPUPii_param_1
)
{
	.reg .pred 	%p<16>;
	.reg .b32 	%r<35>;
	.reg .b64 	%rd<7>;

	ld.param.u64 	%rd4, [_Z13bubbleSortGPUPii_param_0];
	ld.param.u32 	%r26, [_Z13bubbleSortGPUPii_param_1];
	cvta.to.global.u64 	%rd1, %rd4;
	setp.lt.s32 	%p1, %r26, 1;
	@%p1 bra 	$L__BB0_22;
	mov.u32 	%r28, %tid.x;
	shl.b32 	%r1, %r28, 1;
	and.b32  	%r2, %r26, 3;
	setp.lt.u32 	%p2, %r26, 4;
	mov.b32 	%r34, 0;
	@%p2 bra 	$L__BB0_16;
	and.b32  	%r34, %r26, 2147483644;
	add.s32 	%r4, %r1, 1;
	mul.wide.u32 	%rd5, %r1, 4;
	add.s64 	%rd2, %rd1, %rd5;
	add.s32 	%r5, %r1, 2;
	neg.s32 	%r31, %r34;
$L__BB0_3:
	setp.ge.u32 	%p3, %r4, %r26;
	@%p3 bra 	$L__BB0_6;
	ld.global.u32 	%r8, [%rd2];
	ld.global.u32 	%r9, [%rd2+4];
	setp.le.s32 	%p4, %r8, %r9;
	@%p4 bra 	$L__BB0_6;
	st.global.u32 	[%rd2], %r9;
	st.global.u32 	[%rd2+4], %r8;
$L__BB0_6:
	setp.ge.u32 	%p5, %r5, %r26;
	bar.sync 	0;
	@%p5 bra 	$L__BB0_9;
	ld.global.u32 	%r10, [%rd2+4];
	ld.global.u32 	%r11, [%rd2+8];
	setp.le.s32 	%p6, %r10, %r11;
	@%p6 bra 	$L__BB0_9;
	st.global.u32 	[%rd2+4], %r11;
	st.global.u32 	[%rd2+8], %r10;
$L__BB0_9:
	setp.ge.u32 	%p7, %r4, %r26;
	bar.sync 	0;
	@%p7 bra 	$L__BB0_12;
	ld.global.u32 	%r12, [%rd2];
	ld.global.u32 	%r13, [%rd2+4];
	setp.le.s32 	%p8, %r12, %r13;
	@%p8 bra 	$L__BB0_12;
	st.global.u32 	[%rd2], %r13;
	st.global.u32 	[%rd2+4], %r12;
$L__BB0_12:
	setp.ge.u32 	%p9, %r5, %r26;
	bar.sync 	0;
	@%p9 bra 	$L__BB0_15;
	ld.global.u32 	%r14, [%rd2+4];
	ld.global.u32 	%r15, [%rd2+8];
	setp.le.s32 	%p10, %r14, %r15;
	@%p10 bra 	$L__BB0_15;
	st.global.u32 	[%rd2+4], %r15;
	st.global.u32 	[%rd2+8], %r14;
$L__BB0_15:
	bar.sync 	0;
	add.s32 	%r31, %r31, 4;
	setp.ne.s32 	%p11, %r31, 0;
	@%p11 bra 	$L__BB0_3;
$L__BB0_16:
	setp.eq.s32 	%p12, %r2, 0;
	@%p12 bra 	$L__BB0_22;
	neg.s32 	%r33, %r2;
$L__BB0_18:
	.pragma "nounroll";
	and.b32  	%r29, %r34, 1;
	add.s32 	%r21, %r29, %r1;
	add.s32 	%r30, %r21, 1;
	setp.ge.s32 	%p13, %r30, %r26;
	@%p13 bra 	$L__BB0_21;
	mul.wide.u32 	%rd6, %r21, 4;
	add.s64 	%rd3, %rd1, %rd6;
	ld.global.u32 	%r22, [%rd3];
	ld.global.u32 	%r23, [%rd3+4];
	setp.le.s32 	%p14, %r22, %r23;
	@%p14 bra 	$L__BB0_21;
	st.global.u32 	[%rd3], %r23;
	st.global.u32 	[%rd3+4], %r22;
$L__BB0_21:
	bar.sync 	0;
	add.s32 	%r34, %r34, 1;
	add.s32 	%r33, %r33, 1;
	setp.ne.s32 	%p15, %r33, 0;
	@%p15 bra 	$L__BB0_18;
$L__BB0_22:
	ret;

}


// ===== COMPILED SASS (sm_100) =====

	.target	sm_100

	.elftype	@"ET_EXEC"


//--------------------- .note.nv.tkinfo           --------------------------
	.section	.note.nv.tkinfo,"",@"SHT_NOTE"
	.sectionflags	@"SHF_NOTE_NV_TKINFO"
	.tkinfo
        /*0018*/ 	.word	0x00000002
        /*0030*/ 	.string	""
        /*0030*/ 	.string	"ptxas"
        /*0030*/ 	.string	"Cuda compilation tools, release 13.0, V13.0.88"
        /*0030*/ 	.string	"Build cuda_13.0.r13.0/compiler.36424714_0"
        /*0030*/ 	.string	"-arch sm_100 -m 64 "



//--------------------- .note.nv.cuinfo           --------------------------
	.section	.note.nv.cuinfo,"",@"SHT_NOTE"
	.sectionflags	@"SHF_NOTE_NV_CUINFO"
        /*0018*/ 	.short	0x0002
        /*001a*/ 	.short	0x0064
        /*001c*/ 	.short	0x0082
	.zero		2


//--------------------- .nv.info                  --------------------------
	.section	.nv.info,"",@"SHT_CUDA_INFO"
	.align	4


	//----- nvinfo : EIATTR_REGCOUNT
	.align		4
        /*0000*/ 	.byte	0x04, 0x2f
        /*0002*/ 	.short	(.L_1 - .L_0)
	.align		4
.L_0:
        /*0004*/ 	.word	index@(_Z13bubbleSortGPUPii)
        /*0008*/ 	.word	0x0000000d


	//----- nvinfo : EIATTR_FRAME_SIZE
	.align		4
.L_1:
        /*000c*/ 	.byte	0x04, 0x11
        /*000e*/ 	.short	(.L_3 - .L_2)
	.align		4
.L_2:
        /*0010*/ 	.word	index@(_Z13bubbleSortGPUPii)
        /*0014*/ 	.word	0x00000000


	//----- nvinfo : EIATTR_MIN_STACK_SIZE
	.align		4
.L_3:
        /*0018*/ 	.byte	0x04, 0x12
        /*001a*/ 	.short	(.L_5 - .L_4)
	.align		4
.L_4:
        /*001c*/ 	.word	index@(_Z13bubbleSortGPUPii)
        /*0020*/ 	.word	0x00000000
.L_5:


//--------------------- .nv.compat                --------------------------
	.section	.nv.compat,"",@"SHT_CUDA_COMPAT_INFO"
	.align	4
        /*0000*/ 	.byte	0x02, 0x09, 0x00, 0x00, 0x02, 0x02, 0x01, 0x00, 0x02, 0x05, 0x05, 0x00, 0x03, 0x07, 0x01, 0x01
        /*0010*/ 	.byte	0x02, 0x03, 0x00, 0x00, 0x02, 0x06, 0x01, 0x00, 0x04, 0x0b, 0x08, 0x00, 0x09, 0x00, 0x00, 0x00
        /*0020*/ 	.byte	0x00, 0x00, 0x00, 0x00


//--------------------- .nv.info._Z13bubbleSortGPUPii --------------------------
	.section	.nv.info._Z13bubbleSortGPUPii,"",@"SHT_CUDA_INFO"
	.sectionflags	@""
	.align	4


	//----- nvinfo : EIATTR_CUDA_API_VERSION
	.align		4
        /*0000*/ 	.byte	0x04, 0x37
        /*0002*/ 	.short	(.L_7 - .L_6)
.L_6:
        /*0004*/ 	.word	0x00000082


	//----- nvinfo : EIATTR_KPARAM_INFO
	.align		4
.L_7:
        /*0008*/ 	.byte	0x04, 0x17
        /*000a*/ 	.short	(.L_9 - .L_8)
.L_8:
        /*000c*/ 	.word	0x00000000
        /*0010*/ 	.short	0x0001
        /*0012*/ 	.short	0x0008
        /*0014*/ 	.byte	0x00, 0xf0, 0x11, 0x00


	//----- nvinfo : EIATTR_KPARAM_INFO
	.align		4
.L_9:
        /*0018*/ 	.byte	0x04, 0x17
        /*001a*/ 	.short	(.L_11 - .L_10)
.L_10:
        /*001c*/ 	.word	0x00000000
        /*0020*/ 	.short	0x0000
        /*0022*/ 	.short	0x0000
        /*0024*/ 	.byte	0x00, 0xf5, 0x21, 0x00


	//----- nvinfo : EIATTR_SPARSE_MMA_MASK
	.align		4
.L_11:
        /*0028*/ 	.byte	0x03, 0x50
        /*002a*/ 	.short	0x0000


	//----- nvinfo : EIATTR_MAXREG_COUNT
	.align		4
        /*002c*/ 	.byte	0x03, 0x1b
        /*002e*/ 	.short	0x00ff


	//----- nvinfo : EIATTR_NUM_BARRIERS
	.align		4
        /*0030*/ 	.byte	0x02, 0x4c
        /*0032*/ 	.byte	0x01
	.zero		1


	//----- nvinfo : EIATTR_MERCURY_ISA_VERSION
	.align		4
        /*0034*/ 	.byte	0x03, 0x5f
        /*0036*/ 	.short	0x0101


	//----- nvinfo : EIATTR_VRC_CTA_INIT_COUNT
	.align		4
        /*0038*/ 	.byte	0x02, 0x4a
	.zero		1
	.zero		1


	//----- nvinfo : EIATTR_EXIT_INSTR_OFFSETS
	.align		4
        /*003c*/ 	.byte	0x04, 0x1c
        /*003e*/ 	.short	(.L_13 - .L_12)


	//   ....[0]....
.L_12:
        /*0040*/ 	.word	0x00000030


	//   ....[1]....
        /*0044*/ 	.word	0x000003d0


	//   ....[2]....
        /*0048*/ 	.word	0x00000530


	//----- nvinfo : EIATTR_CRS_STACK_SIZE
	.align		4
.L_13:
        /*004c*/ 	.byte	0x04, 0x1e
        /*004e*/ 	.short	(.L_15 - .L_14)
.L_14:
        /*0050*/ 	.word	0x00000000


	//----- nvinfo : EIATTR_CBANK_PARAM_SIZE
	.align		4
.L_15:
        /*0054*/ 	.byte	0x03, 0x19
        /*0056*/ 	.short	0x000c


	//----- nvinfo : EIATTR_PARAM_CBANK
	.align		4
        /*0058*/ 	.byte	0x04, 0x0a
        /*005a*/ 	.short	(.L_17 - .L_16)
	.align		4
.L_16:
        /*005c*/ 	.word	index@(.nv.constant0._Z13bubbleSortGPUPii)
        /*0060*/ 	.short	0x0380
        /*0062*/ 	.short	0x000c


	//----- nvinfo : EIATTR_SW_WAR
	.align		4
.L_17:
        /*0064*/ 	.byte	0x04, 0x36
        /*0066*/ 	.short	(.L_19 - .L_18)
.L_18:
        /*0068*/ 	.word	0x00000008
.L_19:


//--------------------- .nv.callgraph             --------------------------
	.section	.nv.callgraph,"",@"SHT_CUDA_CALLGRAPH"
	.align	4
	.sectionentsize	8
	.align		4
        /*0000*/ 	.word	0x00000000
	.align		4
        /*0004*/ 	.word	0xffffffff
	.align		4
        /*0008*/ 	.word	0x00000000
	.align		4
        /*000c*/ 	.word	0xfffffffe
	.align		4
        /*0010*/ 	.word	0x00000000
	.align		4
        /*0014*/ 	.word	0xfffffffd
	.align		4
        /*0018*/ 	.word	0x00000000
	.align		4
        /*001c*/ 	.word	0xfffffffc


//--------------------- .text._Z13bubbleSortGPUPii --------------------------
	.section	.text._Z13bubbleSortGPUPii,"ax",@progbits
	.align	128
        .global         _Z13bubbleSortGPUPii
        .type           _Z13bubbleSortGPUPii,@function
        .size           _Z13bubbleSortGPUPii,(.L_x_14 - _Z13bubbleSortGPUPii)
        .other          _Z13bubbleSortGPUPii,@"STO_CUDA_ENTRY STV_DEFAULT"
_Z13bubbleSortGPUPii:
.text._Z13bubbleSortGPUPii:
[----:B------:R-:W-:Y:S08]  /*0000*/  LDC R1, c[0x0][0x37c] ;  /* 0x0000df00ff017b82 */ /* 0x000ff00000000800 */
[----:B------:R-:W0:Y:S02]  /*0010*/  LDC R5, c[0x0][0x388] ;  /* 0x0000e200ff057b82 */ /* 0x000e240000000800 */
[----:B0-----:R-:W-:-:S13]  /*0020*/  ISETP.GE.AND P0, PT, R5, 0x1, PT ;  /* 0x000000010500780c */ /* 0x001fda0003f06270 */
[----:B------:R-:W-:Y:S05]  /*0030*/  @!P0 EXIT ;  /* 0x000000000000894d */ /* 0x000fea0003800000 */
[----:B------:R-:W0:Y:S01]  /*0040*/  S2R R7, SR_TID.X ;  /* 0x0000000000077919 */ /* 0x000e220000002100 */
[C---:B------:R-:W-:Y:S01]  /*0050*/  ISETP.GE.U32.AND P0, PT, R5.reuse, 0x4, PT ;  /* 0x000000040500780c */ /* 0x040fe20003f06070 */
[----:B------:R-:W1:Y:S01]  /*0060*/  LDCU.64 UR4, c[0x0][0x358] ;  /* 0x00006b00ff0477ac */ /* 0x000e620008000a00 */
[----:B------:R-:W-:Y:S01]  /*0070*/  LOP3.LUT R6, R5, 0x3, RZ, 0xc0, !PT ;  /* 0x0000000305067812 */ /* 0x000fe200078ec0ff */
[----:B------:R-:W-:Y:S02]  /*0080*/  IMAD.MOV.U32 R0, RZ, RZ, RZ ;  /* 0x000000ffff007224 */ /* 0x000fe400078e00ff */
[----:B0-----:R-:W-:-:S08]  /*0090*/  IMAD.SHL.U32 R7, R7, 0x2, RZ ;  /* 0x0000000207077824 */ /* 0x001fd000078e00ff */
[----:B-1----:R-:W-:Y:S05]  /*00a0*/  @!P0 BRA `(.L_x_0) ;  /* 0x0000000000c48947 */ /* 0x002fea0003800000 */
[----:B------:R-:W0:Y:S01]  /*00b0*/  LDC.64 R2, c[0x0][0x380] ;  /* 0x0000e000ff027b82 */ /* 0x000e220000000a00 */
[----:B------:R-:W-:Y:S01]  /*00c0*/  VIADD R4, R7, 0x1 ;  /* 0x0000000107047836 */ /* 0x000fe20000000000 */
[----:B------:R-:W-:Y:S01]  /*00d0*/  LOP3.LUT R0, R5, 0x7ffffffc, RZ, 0xc0, !PT ;  /* 0x7ffffffc05007812 */ /* 0x000fe200078ec0ff */
[C---:B------:R-:W-:Y:S01]  /*00e0*/  VIADD R9, R7.reuse, 0x2 ;  /* 0x0000000207097836 */ /* 0x040fe20000000000 */
[----:B------:R-:W1:Y:S02]  /*00f0*/  LDCU UR6, c[0x0][0x388] ;  /* 0x00007100ff0677ac */ /* 0x000e640008000800 */
[----:B------:R-:W-:Y:S01]  /*0100*/  ISETP.GE.U32.AND P1, PT, R4, R5, PT ;  /* 0x000000050400720c */ /* 0x000fe20003f26070 */
[----:B------:R-:W-:Y:S02]  /*0110*/  IMAD.MOV R10, RZ, RZ, -R0 ;  /* 0x000000ffff0a7224 */ /* 0x000fe400078e0a00 */
[----:B01----:R-:W-:-:S10]  /*0120*/  IMAD.WIDE.U32 R2, R7, 0x4, R2 ;  /* 0x0000000407027825 */ /* 0x003fd400078e0002 */
.L_x_9:
[----:B------:R-:W-:Y:S01]  /*0130*/  BSSY.RECONVERGENT B0, `(.L_x_1) ;  /* 0x0000008000007945 */ /* 0x000fe20003800200 */
[----:B------:R-:W-:-:S03]  /*0140*/  ISETP.GE.U32.AND P0, PT, R9, UR6, PT ;  /* 0x0000000609007c0c */ /* 0x000fc6000bf06070 */
[----:B0123--:R-:W-:Y:S10]  /*0150*/  @P1 BRA `(.L_x_2) ;  /* 0x0000000000141947 */ /* 0x00fff40003800000 */
[----:B------:R-:W2:Y:S04]  /*0160*/  LDG.E R5, desc[UR4][R2.64] ;  /* 0x0000000402057981 */ /* 0x000ea8000c1e1900 */
[----:B------:R-:W2:Y:S02]  /*0170*/  LDG.E R8, desc[UR4][R2.64+0x4] ;  /* 0x0000040402087981 */ /* 0x000ea4000c1e1900 */
[----:B--2---:R-:W-:-:S13]  /*0180*/  ISETP.GT.AND P1, PT, R5, R8, PT ;  /* 0x000000080500720c */ /* 0x004fda0003f24270 */
[----:B------:R0:W-:Y:S04]  /*0190*/  @P1 STG.E desc[UR4][R2.64], R8 ;  /* 0x0000000802001986 */ /* 0x0001e8000c101904 */
[----:B------:R0:W-:Y:S02]  /*01a0*/  @P1 STG.E desc[UR4][R2.64+0x4], R5 ;  /* 0x0000040502001986 */ /* 0x0001e4000c101904 */
.L_x_2:
[----:B------:R-:W-:Y:S05]  /*01b0*/  BSYNC.RECONVERGENT B0 ;  /* 0x0000000000007941 */ /* 0x000fea0003800200 */
.L_x_1:
[----:B------:R-:W-:Y:S01]  /*01c0*/  BAR.SYNC.DEFER_BLOCKING 0x0 ;  /* 0x0000000000007b1d */ /* 0x000fe20000010000 */
[----:B------:R-:W-:-:S05]  /*01d0*/  ISETP.GE.U32.AND P1, PT, R4, UR6, PT ;  /* 0x0000000604007c0c */ /* 0x000fca000bf26070 */
[----:B------:R-:W-:Y:S04]  /*01e0*/  BSSY.RECONVERGENT B0, `(.L_x_3) ;  /* 0x0000007000007945 */ /* 0x000fe80003800200 */
[----:B------:R-:W-:Y:S05]  /*01f0*/  @P0 BRA `(.L_x_4) ;  /* 0x0000000000140947 */ /* 0x000fea0003800000 */
[----:B0-----:R-:W2:Y:S04]  /*0200*/  LDG.E R5, desc[UR4][R2.64+0x4] ;  /* 0x0000040402057981 */ /* 0x001ea8000c1e1900 */
[----:B------:R-:W2:Y:S02]  /*0210*/  LDG.E R8, desc[UR4][R2.64+0x8] ;  /* 0x0000080402087981 */ /* 0x000ea4000c1e1900 */
[----:B--2---:R-:W-:-:S13]  /*0220*/  ISETP.GT.AND P2, PT, R5, R8, PT ;  /* 0x000000080500720c */ /* 0x004fda0003f44270 */
[----:B------:R1:W-:Y:S04]  /*0230*/  @P2 STG.E desc[UR4][R2.64+0x4], R8 ;  /* 0x0000040802002986 */ /* 0x0003e8000c101904 */
[----:B------:R1:W-:Y:S02]  /*0240*/  @P2 STG.E desc[UR4][R2.64+0x8], R5 ;  /* 0x0000080502002986 */ /* 0x0003e4000c101904 */
.L_x_4:
[----:B------:R-:W-:Y:S05]  /*0250*/  BSYNC.RECONVERGENT B0 ;  /* 0x0000000000007941 */ /* 0x000fea0003800200 */
.L_x_3:
[----:B------:R-:W-:Y:S06]  /*0260*/  BAR.SYNC.DEFER_BLOCKING 0x0 ;  /* 0x0000000000007b1d */ /* 0x000fec0000010000 */
[----:B------:R-:W-:Y:S04]  /*0270*/  BSSY.RECONVERGENT B0, `(.L_x_5) ;  /* 0x0000007000007945 */ /* 0x000fe80003800200 */
[----:B------:R-:W-:Y:S05]  /*0280*/  @P1 BRA `(.L_x_6) ;  /* 0x0000000000141947 */ /* 0x000fea0003800000 */
[----:B01----:R-:W2:Y:S04]  /*0290*/  LDG.E R5, desc[UR4][R2.64] ;  /* 0x0000000402057981 */ /* 0x003ea8000c1e1900 */
[----:B------:R-:W2:Y:S02]  /*02a0*/  LDG.E R8, desc[UR4][R2.64+0x4] ;  /* 0x0000040402087981 */ /* 0x000ea4000c1e1900 */
[----:B--2---:R-:W-:-:S13]  /*02b0*/  ISETP.GT.AND P2, PT, R5, R8, PT ;  /* 0x000000080500720c */ /* 0x004fda0003f44270 */
[----:B------:R2:W-:Y:S04]  /*02c0*/  @P2 STG.E desc[UR4][R2.64], R8 ;  /* 0x0000000802002986 */ /* 0x0005e8000c101904 */
[----:B------:R2:W-:Y:S02]  /*02d0*/  @P2 STG.E desc[UR4][R2.64+0x4], R5 ;  /* 0x0000040502002986 */ /* 0x0005e4000c101904 */
.L_x_6:
[----:B------:R-:W-:Y:S05]  /*02e0*/  BSYNC.RECONVERGENT B0 ;  /* 0x0000000000007941 */ /* 0x000fea0003800200 */
.L_x_5:
[----:B------:R-:W-:Y:S01]  /*02f0*/  VIADD R10, R10, 0x4 ;  /* 0x000000040a0a7836 */ /* 0x000fe20000000000 */
[----:B------:R-:W-:Y:S04]  /*0300*/  BAR.SYNC.DEFER_BLOCKING 0x0 ;  /* 0x0000000000007b1d */ /* 0x000fe80000010000 */
[----:B------:R-:W-:Y:S02]  /*0310*/  ISETP.NE.AND P2, PT, R10, RZ, PT ;  /* 0x000000ff0a00720c */ /* 0x000fe40003f45270 */
[----:B------:R-:W-:Y:S04]  /*0320*/  BSSY.RECONVERGENT B0, `(.L_x_7) ;  /* 0x0000007000007945 */ /* 0x000fe80003800200 */
[----:B------:R-:W-:Y:S07]  /*0330*/  @P0 BRA `(.L_x_8) ;  /* 0x0000000000140947 */ /* 0x000fee0003800000 */
[----:B012---:R-:W2:Y:S04]  /*0340*/  LDG.E R5, desc[UR4][R2.64+0x4] ;  /* 0x0000040402057981 */ /* 0x007ea8000c1e1900 */
[----:B------:R-:W2:Y:S02]  /*0350*/  LDG.E R8, desc[UR4][R2.64+0x8] ;  /* 0x0000080402087981 */ /* 0x000ea4000c1e1900 */
[----:B--2---:R-:W-:-:S13]  /*0360*/  ISETP.GT.AND P0, PT, R5, R8, PT ;  /* 0x000000080500720c */ /* 0x004fda0003f04270 */
[----:B------:R3:W-:Y:S04]  /*0370*/  @P0 STG.E desc[UR4][R2.64+0x4], R8 ;  /* 0x0000040802000986 */ /* 0x0007e8000c101904 */
[----:B------:R3:W-:Y:S02]  /*0380*/  @P0 STG.E desc[UR4][R2.64+0x8], R5 ;  /* 0x0000080502000986 */ /* 0x0007e4000c101904 */
.L_x_8:
[----:B------:R-:W-:Y:S05]  /*0390*/  BSYNC.RECONVERGENT B0 ;  /* 0x0000000000007941 */ /* 0x000fea0003800200 */
.L_x_7:
[----:B------:R-:W-:Y:S06]  /*03a0*/  BAR.SYNC.DEFER_BLOCKING 0x0 ;  /* 0x0000000000007b1d */ /* 0x000fec0000010000 */
[----:B------:R-:W-:Y:S05]  /*03b0*/  @P2 BRA `(.L_x_9) ;  /* 0xfffffffc005c2947 */ /* 0x000fea000383ffff */
.L_x_0:
[----:B------:R-:W-:-:S13]  /*03c0*/  ISETP.NE.AND P0, PT, R6, RZ, PT ;  /* 0x000000ff0600720c */ /* 0x000fda0003f05270 */
[----:B------:R-:W-:Y:S05]  /*03d0*/  @!P0 EXIT ;  /* 0x000000000000894d */ /* 0x000fea0003800000 */
[----:B0123--:R-:W0:Y:S01]  /*03e0*/  LDC.64 R4, c[0x0][0x380] ;  /* 0x0000e000ff047b82 */ /* 0x00fe220000000a00 */
[----:B------:R-:W-:Y:S01]  /*03f0*/  IMAD.MOV R6, RZ, RZ, -R6 ;  /* 0x000000ffff067224 */ /* 0x000fe200078e0a06 */
[----:B------:R-:W1:Y:S06]  /*0400*/  LDCU UR6, c[0x0][0x388] ;  /* 0x00007100ff0677ac */ /* 0x000e6c0008000800 */
.L_x_12:
[----:B-1----:R-:W-:Y:S01]  /*0410*/  LOP3.LUT R2, R0, 0x1, RZ, 0xc0, !PT ;  /* 0x0000000100027812 */ /* 0x002fe200078ec0ff */
[----:B------:R-:W-:Y:S04]  /*0420*/  BSSY.RECONVERGENT B0, `(.L_x_10) ;  /* 0x000000b000007945 */ /* 0x000fe80003800200 */
[----:B------:R-:W-:-:S04]  /*0430*/  IMAD.IADD R3, R7, 0x1, R2 ;  /* 0x0000000107037824 */ /* 0x000fc800078e0202 */
[----:B------:R-:W-:-:S05]  /*0440*/  VIADD R2, R3, 0x1 ;  /* 0x0000000103027836 */ /* 0x000fca0000000000 */
[----:B-1----:R-:W-:-:S13]  /*0450*/  ISETP.GE.AND P0, PT, R2, UR6, PT ;  /* 0x0000000602007c0c */ /* 0x002fda000bf06270 */
[----:B------:R-:W-:Y:S05]  /*0460*/  @P0 BRA `(.L_x_11) ;  /* 0x0000000000180947 */ /* 0x000fea0003800000 */
[----:B0-----:R-:W-:-:S05]  /*0470*/  IMAD.WIDE.U32 R2, R3, 0x4, R4 ;  /* 0x0000000403027825 */ /* 0x001fca00078e0004 */
[----:B------:R-:W2:Y:S04]  /*0480*/  LDG.E R9, desc[UR4][R2.64] ;  /* 0x0000000402097981 */ /* 0x000ea8000c1e1900 */
[----:B------:R-:W2:Y:S02]  /*0490*/  LDG.E R8, desc[UR4][R2.64+0x4] ;  /* 0x0000040402087981 */ /* 0x000ea4000c1e1900 */
[----:B--2---:R-:W-:-:S13]  /*04a0*/  ISETP.GT.AND P0, PT, R9, R8, PT ;  /* 0x000000080900720c */ /* 0x004fda0003f04270 */
[----:B------:R1:W-:Y:S04]  /*04b0*/  @P0 STG.E desc[UR4][R2.64], R8 ;  /* 0x0000000802000986 */ /* 0x0003e8000c101904 */
[----:B------:R1:W-:Y:S02]  /*04c0*/  @P0 STG.E desc[UR4][R2.64+0x4], R9 ;  /* 0x0000040902000986 */ /* 0x0003e4000c101904 */
.L_x_11:
[----:B------:R-:W-:Y:S05]  /*04d0*/  BSYNC.RECONVERGENT B0 ;  /* 0x0000000000007941 */ /* 0x000fea0003800200 */
.L_x_10:
[----:B------:R-:W-:Y:S01]  /*04e0*/  VIADD R6, R6, 0x1 ;  /* 0x0000000106067836 */ /* 0x000fe20000000000 */
[----:B------:R-:W-:Y:S01]  /*04f0*/  BAR.SYNC.DEFER_BLOCKING 0x0 ;  /* 0x0000000000007b1d */ /* 0x000fe20000010000 */
[----:B------:R-:W-:-:S03]  /*0500*/  VIADD R0, R0, 0x1 ;  /* 0x0000000100007836 */ /* 0x000fc60000000000 */
[----:B------:R-:W-:-:S13]  /*0510*/  ISETP.NE.AND P0, PT, R6, RZ, PT ;  /* 0x000000ff0600720c */ /* 0x000fda0003f05270 */
[----:B------:R-:W-:Y:S05]  /*0520*/  @P0 BRA `(.L_x_12) ;  /* 0xfffffffc00b80947 */ /* 0x000fea000383ffff */
[----:B------:R-:W-:Y:S05]  /*0530*/  EXIT ;  /* 0x000000000000794d */ /* 0x000fea0003800000 */
.L_x_13:
[----:B------:R-:W-:-:S00]  /*0540*/  BRA `(.L_x_13) ;  /* 0xfffffffc00fc7947 */ /* 0x000fc0000383ffff */
[----:B------:R-:W-:-:S00]  /*0550*/  NOP ;  /* 0x0000000000007918 */ /* 0x000fc00000000000 */
        /* <DEDUP_REMOVED lines=10> */
.L_x_14:


//--------------------- .nv.shared.reserved.0     --------------------------
	.section	.nv.shared.reserved.0,"aw",@nobits
	.weak		__nv_reservedSMEM_offset_0_alias
	.size		__nv_reservedSMEM_offset_0_alias, 0, 64
	.other		__nv_reservedSMEM_offset_0_alias,@"STO_CUDA_RESERVED_SHARED STV_DEFAULT"
__nv_reservedSMEM_offset_0_alias:
	.zero		0
	.zero		64


//--------------------- .nv.constant0._Z13bubbleSortGPUPii --------------------------
	.section	.nv.constant0._Z13bubbleSortGPUPii,"a",@progbits
	.sectionflags	@""
	.align	4
.nv.constant0._Z13bubbleSortGPUPii:
	.zero		908


//--------------------- SYMBOLS --------------------------

	.type		.nv.reservedSmem.offset0,@object
	.size		.nv.reservedSmem.offset0,0x4
